//
// Generated by NVIDIA NVVM Compiler
//
// Compiler Build ID: CL-36424714
// Cuda compilation tools, release 13.0, V13.0.88
// Based on NVVM 20.0.0
//

.version 9.0
.target sm_100
.address_size 64

	// .globl	_Z11scan_sharedPfS_
// _ZZ11scan_sharedPfS_E4temp has been demoted

.visible .entry _Z11scan_sharedPfS_(
	.param .u64 .ptr .align 1 _Z11scan_sharedPfS__param_0,
	.param .u64 .ptr .align 1 _Z11scan_sharedPfS__param_1
)
{
	.reg .pred 	%p<4>;
	.reg .b32 	%r<14>;
	.reg .b32 	%f<9>;
	.reg .b64 	%rd<9>;
	// demoted variable
	.shared .align 4 .b8 _ZZ11scan_sharedPfS_E4temp[4096];
	ld.param.u64 	%rd2, [_Z11scan_sharedPfS__param_0];
	ld.param.u64 	%rd1, [_Z11scan_sharedPfS__param_1];
	cvta.to.global.u64 	%rd3, %rd2;
	mov.u32 	%r1, %tid.x;
	mul.wide.u32 	%rd4, %r1, 4;
	add.s64 	%rd5, %rd3, %rd4;
	ld.global.f32 	%f3, [%rd5];
	shl.b32 	%r6, %r1, 2;
	mov.u32 	%r7, _ZZ11scan_sharedPfS_E4temp;
	add.s32 	%r2, %r7, %r6;
	st.shared.f32 	[%r2], %f3;
	bar.sync 	0;
	mov.u32 	%r3, %ntid.x;
	setp.lt.u32 	%p1, %r3, 2;
	@%p1 bra 	$L__BB0_5;
	mov.b32 	%r13, 1;
$L__BB0_2:
	setp.lt.u32 	%p2, %r1, %r13;
	mov.f32 	%f8, 0f00000000;
	@%p2 bra 	$L__BB0_4;
	sub.s32 	%r9, %r1, %r13;
	shl.b32 	%r10, %r9, 2;
	add.s32 	%r12, %r7, %r10;
	ld.shared.f32 	%f8, [%r12];
$L__BB0_4:
	bar.sync 	0;
	ld.shared.f32 	%f5, [%r2];
	add.f32 	%f6, %f8, %f5;
	st.shared.f32 	[%r2], %f6;
	bar.sync 	0;
	shl.b32 	%r13, %r13, 1;
	setp.lt.u32 	%p3, %r13, %r3;
	@%p3 bra 	$L__BB0_2;
$L__BB0_5:
	cvta.to.global.u64 	%rd6, %rd1;
	ld.shared.f32 	%f7, [%r2];
	add.s64 	%rd8, %rd6, %rd4;
	st.global.f32 	[%rd8], %f7;
	ret;

}


// ===== COMPILED SASS (sm_100) =====

	.target	sm_100

	.elftype	@"ET_EXEC"


//--------------------- .note.nv.tkinfo           --------------------------
	.section	.note.nv.tkinfo,"",@"SHT_NOTE"
	.sectionflags	@"SHF_NOTE_NV_TKINFO"
	.tkinfo
        /*0018*/ 	.word	0x00000002
        /*0030*/ 	.string	""
        /*0030*/ 	.string	"ptxas"
        /*0030*/ 	.string	"Cuda compilation tools, release 13.0, V13.0.88"
        /*0030*/ 	.string	"Build cuda_13.0.r13.0/compiler.36424714_0"
        /*0030*/ 	.string	"-arch sm_100 -m 64 "



//--------------------- .note.nv.cuinfo           --------------------------
	.section	.note.nv.cuinfo,"",@"SHT_NOTE"
	.sectionflags	@"SHF_NOTE_NV_CUINFO"
        /*0018*/ 	.short	0x0002
        /*001a*/ 	.short	0x0064
        /*001c*/ 	.short	0x0082
	.zero		2


//--------------------- .nv.info                  --------------------------
	.section	.nv.info,"",@"SHT_CUDA_INFO"
	.align	4


	//----- nvinfo : EIATTR_REGCOUNT
	.align		4
        /*0000*/ 	.byte	0x04, 0x2f
        /*0002*/ 	.short	(.L_1 - .L_0)
	.align		4
.L_0:
        /*0004*/ 	.word	index@(_Z11scan_sharedPfS_)
        /*0008*/ 	.word	0x0000000a


	//----- nvinfo : EIATTR_FRAME_SIZE
	.align		4
.L_1:
        /*000c*/ 	.byte	0x04, 0x11
        /*000e*/ 	.short	(.L_3 - .L_2)
	.align		4
.L_2:
        /*0010*/ 	.word	index@(_Z11scan_sharedPfS_)
        /*0014*/ 	.word	0x00000000


	//----- nvinfo : EIATTR_MIN_STACK_SIZE
	.align		4
.L_3:
        /*0018*/ 	.byte	0x04, 0x12
        /*001a*/ 	.short	(.L_5 - .L_4)
	.align		4
.L_4:
        /*001c*/ 	.word	index@(_Z11scan_sharedPfS_)
        /*0020*/ 	.word	0x00000000
.L_5:


//--------------------- .nv.compat                --------------------------
	.section	.nv.compat,"",@"SHT_CUDA_COMPAT_INFO"
	.align	4
        /*0000*/ 	.byte	0x02, 0x09, 0x00, 0x00, 0x02, 0x02, 0x01, 0x00, 0x02, 0x05, 0x05, 0x00, 0x03, 0x07, 0x01, 0x01
        /*0010*/ 	.byte	0x02, 0x03, 0x00, 0x00, 0x02, 0x06, 0x01, 0x00, 0x04, 0x0b, 0x08, 0x00, 0x09, 0x00, 0x00, 0x00
        /*0020*/ 	.byte	0x00, 0x00, 0x00, 0x00


//--------------------- .nv.info._Z11scan_sharedPfS_ --------------------------
	.section	.nv.info._Z11scan_sharedPfS_,"",@"SHT_CUDA_INFO"
	.sectionflags	@""
	.align	4


	//----- nvinfo : EIATTR_CUDA_API_VERSION
	.align		4
        /*0000*/ 	.byte	0x04, 0x37
        /*0002*/ 	.short	(.L_7 - .L_6)
.L_6:
        /*0004*/ 	.word	0x00000082


	//----- nvinfo : EIATTR_KPARAM_INFO
	.align		4
.L_7:
        /*0008*/ 	.byte	0x04, 0x17
        /*000a*/ 	.short	(.L_9 - .L_8)
.L_8:
        /*000c*/ 	.word	0x00000000
        /*0010*/ 	.short	0x0001
        /*0012*/ 	.short	0x0008
        /*0014*/ 	.byte	0x00, 0xf5, 0x21, 0x00


	//----- nvinfo : EIATTR_KPARAM_INFO
	.align		4
.L_9:
        /*0018*/ 	.byte	0x04, 0x17
        /*001a*/ 	.short	(.L_11 - .L_10)
.L_10:
        /*001c*/ 	.word	0x00000000
        /*0020*/ 	.short	0x0000
        /*0022*/ 	.short	0x0000
        /*0024*/ 	.byte	0x00, 0xf5, 0x21, 0x00


	//----- nvinfo : EIATTR_SPARSE_MMA_MASK
	.align		4
.L_11:
        /*0028*/ 	.byte	0x03, 0x50
        /*002a*/ 	.short	0x0000


	//----- nvinfo : EIATTR_MAXREG_COUNT
	.align		4
        /*002c*/ 	.byte	0x03, 0x1b
        /*002e*/ 	.short	0x00ff


	//----- nvinfo : EIATTR_NUM_BARRIERS
	.align		4
        /*0030*/ 	.byte	0x02, 0x4c
        /*0032*/ 	.byte	0x01
	.zero		1


	//----- nvinfo : EIATTR_MERCURY_ISA_VERSION
	.align		4
        /*0034*/ 	.byte	0x03, 0x5f
        /*0036*/ 	.short	0x0101


	//----- nvinfo : EIATTR_VRC_CTA_INIT_COUNT
	.align		4
        /*0038*/ 	.byte	0x02, 0x4a
	.zero		1
	.zero		1


	//----- nvinfo : EIATTR_EXIT_INSTR_OFFSETS
	.align		4
        /*003c*/ 	.byte	0x04, 0x1c
        /*003e*/ 	.short	(.L_13 - .L_12)


	//   ....[0]....
.L_12:
        /*0040*/ 	.word	0x00000210


	//----- nvinfo : EIATTR_CBANK_PARAM_SIZE
	.align		4
.L_13:
        /*0044*/ 	.byte	0x03, 0x19
        /*0046*/ 	.short	0x0010


	//----- nvinfo : EIATTR_PARAM_CBANK
	.align		4
        /*0048*/ 	.byte	0x04, 0x0a
        /*004a*/ 	.short	(.L_15 - .L_14)
	.align		4
.L_14:
        /*004c*/ 	.word	index@(.nv.constant0._Z11scan_sharedPfS_)
        /*0050*/ 	.short	0x0380
        /*0052*/ 	.short	0x0010


	//----- nvinfo : EIATTR_SW_WAR
	.align		4
.L_15:
        /*0054*/ 	.byte	0x04, 0x36
        /*0056*/ 	.short	(.L_17 - .L_16)
.L_16:
        /*0058*/ 	.word	0x00000008
.L_17:


//--------------------- .nv.callgraph             --------------------------
	.section	.nv.callgraph,"",@"SHT_CUDA_CALLGRAPH"
	.align	4
	.sectionentsize	8
	.align		4
        /*0000*/ 	.word	0x00000000
	.align		4
        /*0004*/ 	.word	0xffffffff
	.align		4
        /*0008*/ 	.word	0x00000000
	.align		4
        /*000c*/ 	.word	0xfffffffe
	.align		4
        /*0010*/ 	.word	0x00000000
	.align		4
        /*0014*/ 	.word	0xfffffffd
	.align		4
        /*0018*/ 	.word	0x00000000
	.align		4
        /*001c*/ 	.word	0xfffffffc


//--------------------- .text._Z11scan_sharedPfS_ --------------------------
	.section	.text._Z11scan_sharedPfS_,"ax",@progbits
	.align	128
        .global         _Z11scan_sharedPfS_
        .type           _Z11scan_sharedPfS_,@function
        .size           _Z11scan_sharedPfS_,(.L_x_3 - _Z11scan_sharedPfS_)
        .other          _Z11scan_sharedPfS_,@"STO_CUDA_ENTRY STV_DEFAULT"
_Z11scan_sharedPfS_:
.text._Z11scan_sharedPfS_:
[----:B------:R-:W-:Y:S01]  /*0000*/  LDC R1, c[0x0][0x37c] ;  /* 0x0000df00ff017b82 */ /* 0x000fe20000000800 */
[----:B------:R-:W0:Y:S07]  /*0010*/  S2R R7, SR_TID.X ;  /* 0x0000000000077919 */ /* 0x000e2e0000002100 */
[----:B------:R-:W0:Y:S01]  /*0020*/  LDC.64 R2, c[0x0][0x380] ;  /* 0x0000e000ff027b82 */ /* 0x000e220000000a00 */
[----:B------:R-:W1:Y:S01]  /*0030*/  LDCU.64 UR6, c[0x0][0x358] ;  /* 0x00006b00ff0677ac */ /* 0x000e620008000a00 */
[----:B0-----:R-:W-:-:S06]  /*0040*/  IMAD.WIDE.U32 R2, R7, 0x4, R2 ;  /* 0x0000000407027825 */ /* 0x001fcc00078e0002 */
[----:B-1----:R-:W2:Y:S01]  /*0050*/  LDG.E R2, desc[UR6][R2.64] ;  /* 0x0000000602027981 */ /* 0x002ea2000c1e1900 */
[----:B------:R-:W0:Y:S01]  /*0060*/  S2UR UR5, SR_CgaCtaId ;  /* 0x00000000000579c3 */ /* 0x000e220000008800 */
[----:B------:R-:W-:Y:S01]  /*0070*/  UMOV UR4, 0x400 ;  /* 0x0000040000047882 */ /* 0x000fe20000000000 */
[----:B------:R-:W1:Y:S02]  /*0080*/  LDCU UR8, c[0x0][0x360] ;  /* 0x00006c00ff0877ac */ /* 0x000e640008000800 */
[----:B-1----:R-:W-:Y:S02]  /*0090*/  UISETP.GE.U32.AND UP0, UPT, UR8, 0x2, UPT ;  /* 0x000000020800788c */ /* 0x002fe4000bf06070 */
[----:B0-----:R-:W-:-:S06]  /*00a0*/  ULEA UR4, UR5, UR4, 0x18 ;  /* 0x0000000405047291 */ /* 0x001fcc000f8ec0ff */
[----:B------:R-:W-:-:S05]  /*00b0*/  LEA R5, R7, UR4, 0x2 ;  /* 0x0000000407057c11 */ /* 0x000fca000f8e10ff */
[----:B--2---:R0:W-:Y:S01]  /*00c0*/  STS [R5], R2 ;  /* 0x0000000205007388 */ /* 0x0041e20000000800 */
[----:B------:R-:W-:Y:S06]  /*00d0*/  BAR.SYNC.DEFER_BLOCKING 0x0 ;  /* 0x0000000000007b1d */ /* 0x000fec0000010000 */
[----:B------:R-:W-:Y:S05]  /*00e0*/  BRA.U !UP0, `(.L_x_0) ;  /* 0x0000000108387547 */ /* 0x000fea000b800000 */
[----:B------:R-:W-:-:S05]  /*00f0*/  UMOV UR5, 0x1 ;  /* 0x0000000100057882 */ /* 0x000fca0000000000 */
.L_x_1:
[----:B------:R-:W-:Y:S01]  /*0100*/  ISETP.GE.U32.AND P0, PT, R7, UR5, PT ;  /* 0x0000000507007c0c */ /* 0x000fe2000bf06070 */
[----:B-1----:R-:W-:-:S12]  /*0110*/  HFMA2 R0, -RZ, RZ, 0, 0 ;  /* 0x00000000ff007431 */ /* 0x002fd800000001ff */
[----:B0-----:R-:W-:Y:S01]  /*0120*/  @P0 IADD3 R2, PT, PT, R7, -UR5, RZ ;  /* 0x8000000507020c10 */ /* 0x001fe2000fffe0ff */
[----:B------:R-:W-:-:S03]  /*0130*/  USHF.L.U32 UR5, UR5, 0x1, URZ ;  /* 0x0000000105057899 */ /* 0x000fc600080006ff */
[----:B------:R-:W-:Y:S01]  /*0140*/  @P0 LEA R2, R2, UR4, 0x2 ;  /* 0x0000000402020c11 */ /* 0x000fe2000f8e10ff */
[----:B------:R-:W-:-:S04]  /*0150*/  UISETP.GE.U32.AND UP0, UPT, UR5, UR8, UPT ;  /* 0x000000080500728c */ /* 0x000fc8000bf06070 */
[----:B------:R-:W-:Y:S01]  /*0160*/  @P0 LDS R0, [R2] ;  /* 0x0000000002000984 */ /* 0x000fe20000000800 */
[----:B------:R-:W-:Y:S06]  /*0170*/  BAR.SYNC.DEFER_BLOCKING 0x0 ;  /* 0x0000000000007b1d */ /* 0x000fec0000010000 */
[----:B------:R-:W0:Y:S02]  /*0180*/  LDS R3, [R5] ;  /* 0x0000000005037984 */ /* 0x000e240000000800 */
[----:B0-----:R-:W-:-:S05]  /*0190*/  FADD R0, R3, R0 ;  /* 0x0000000003007221 */ /* 0x001fca0000000000 */
[----:B------:R1:W-:Y:S01]  /*01a0*/  STS [R5], R0 ;  /* 0x0000000005007388 */ /* 0x0003e20000000800 */
[----:B------:R-:W-:Y:S06]  /*01b0*/  BAR.SYNC.DEFER_BLOCKING 0x0 ;  /* 0x0000000000007b1d */ /* 0x000fec0000010000 */
[----:B------:R-:W-:Y:S05]  /*01c0*/  BRA.U !UP0, `(.L_x_1) ;  /* 0xfffffffd08cc7547 */ /* 0x000fea000b83ffff */
.L_x_0:
[----:B01----:R-:W0:Y:S01]  /*01d0*/  LDS R5, [R5] ;  /* 0x0000000005057984 */ /* 0x003e220000000800 */
[----:B------:R-:W1:Y:S02]  /*01e0*/  LDC.64 R2, c[0x0][0x388] ;  /* 0x0000e200ff027b82 */ /* 0x000e640000000a00 */
[----:B-1----:R-:W-:-:S05]  /*01f0*/  IMAD.WIDE.U32 R2, R7, 0x4, R2 ;  /* 0x0000000407027825 */ /* 0x002fca00078e0002 */
[----:B0-----:R-:W-:Y:S01]  /*0200*/  STG.E desc[UR6][R2.64], R5 ;  /* 0x0000000502007986 */ /* 0x001fe2000c101906 */
[----:B------:R-:W-:Y:S05]  /*0210*/  EXIT ;  /* 0x000000000000794d */ /* 0x000fea0003800000 */
.L_x_2:
[----:B------:R-:W-:-:S00]  /*0220*/  BRA `(.L_x_2) ;  /* 0xfffffffc00fc7947 */ /* 0x000fc0000383ffff */
[----:B------:R-:W-:-:S00]  /*0230*/  NOP ;  /* 0x0000000000007918 */ /* 0x000fc00000000000 */
        /* <DEDUP_REMOVED lines=12> */
.L_x_3:


//--------------------- .nv.shared._Z11scan_sharedPfS_ --------------------------
	.section	.nv.shared._Z11scan_sharedPfS_,"aw",@nobits
	.sectionflags	@""
	.align	4
.nv.shared._Z11scan_sharedPfS_:
	.zero		5120


//--------------------- .nv.shared.reserved.0     --------------------------
	.section	.nv.shared.reserved.0,"aw",@nobits
	.weak		__nv_reservedSMEM_offset_0_alias
	.size		__nv_reservedSMEM_offset_0_alias, 0, 64
	.other		__nv_reservedSMEM_offset_0_alias,@"STO_CUDA_RESERVED_SHARED STV_DEFAULT"
__nv_reservedSMEM_offset_0_alias:
	.zero		0
	.zero		64


//--------------------- .nv.constant0._Z11scan_sharedPfS_ --------------------------
	.section	.nv.constant0._Z11scan_sharedPfS_,"a",@progbits
	.sectionflags	@""
	.align	4
.nv.constant0._Z11scan_sharedPfS_:
	.zero		912


//--------------------- SYMBOLS --------------------------

	.type		.nv.reservedSmem.offset0,@object
	.size		.nv.reservedSmem.offset0,0x4
	.type		.nv.reservedSmem.cap,@object
	.size		.nv.reservedSmem.cap,0x4
